	.headerflags	@"EF_CUDA_TEXMODE_UNIFIED EF_CUDA_64BIT_ADDRESS EF_CUDA_ACCELERATORS EF_CUDA_SM90 EF_CUDA_VIRTUAL_SM(EF_CUDA_SM90)"
	.elftype	@"ET_EXEC"


//--------------------- .nv.info                  --------------------------
	.section	.nv.info,"",@"SHT_CUDA_INFO"
	.align	4


	//----- nvinfo : EIATTR_REGCOUNT
	.align		4
        /*0000*/ 	.byte	0x04, 0x2f
        /*0002*/ 	.short	(.L_3 - .L_2)
	.align		4
.L_2:
        /*0004*/ 	.word	index@(triton_poi_fused__native_batch_norm_legit_no_training_leaky_relu_3)
        /*0008*/ 	.word	0x00000016


	//----- nvinfo : EIATTR_MIN_STACK_SIZE
	.align		4
.L_3:
        /*000c*/ 	.byte	0x04, 0x12
        /*000e*/ 	.short	(.L_5 - .L_4)
	.align		4
.L_4:
        /*0010*/ 	.word	index@(triton_poi_fused__native_batch_norm_legit_no_training_leaky_relu_3)
        /*0014*/ 	.word	0x00000000


	//----- nvinfo : EIATTR_FRAME_SIZE
	.align		4
.L_5:
        /*0018*/ 	.byte	0x04, 0x11
        /*001a*/ 	.short	(.L_7 - .L_6)
	.align		4
.L_6:
        /*001c*/ 	.word	index@(triton_poi_fused__native_batch_norm_legit_no_training_leaky_relu_3)
        /*0020*/ 	.word	0x00000000


	//----- nvinfo : EIATTR_MIN_STACK_SIZE
	.align		4
.L_7:
        /*0024*/ 	.byte	0x04, 0x12
        /*0026*/ 	.short	(.L_9 - .L_8)
	.align		4
.L_8:
        /*0028*/ 	.word	index@(triton_poi_fused__native_batch_norm_legit_no_training_leaky_relu_3)
        /*002c*/ 	.word	0x00000000
.L_9:


//--------------------- .nv.info.triton_poi_fused__native_batch_norm_legit_no_training_leaky_relu_3 --------------------------
	.section	.nv.info.triton_poi_fused__native_batch_norm_legit_no_training_leaky_relu_3,"",@"SHT_CUDA_INFO"
	.sectionflags	@""
	.align	4


	//----- nvinfo : EIATTR_CUDA_API_VERSION
	.align		4
        /*0000*/ 	.byte	0x04, 0x37
        /*0002*/ 	.short	(.L_11 - .L_10)
.L_10:
        /*0004*/ 	.word	0x0000007c


	//----- nvinfo : EIATTR_KPARAM_INFO
	.align		4
.L_11:
        /*0008*/ 	.byte	0x04, 0x17
        /*000a*/ 	.short	(.L_13 - .L_12)
.L_12:
        /*000c*/ 	.word	0x00000000
        /*0010*/ 	.short	0x0006
        /*0012*/ 	.short	0x0030
        /*0014*/ 	.byte	0x00, 0xf0, 0x11, 0x00


	//----- nvinfo : EIATTR_KPARAM_INFO
	.align		4
.L_13:
        /*0018*/ 	.byte	0x04, 0x17
        /*001a*/ 	.short	(.L_15 - .L_14)
.L_14:
        /*001c*/ 	.word	0x00000000
        /*0020*/ 	.short	0x0005
        /*0022*/ 	.short	0x0028
        /*0024*/ 	.byte	0x00, 0xf4, 0x21, 0x00


	//----- nvinfo : EIATTR_KPARAM_INFO
	.align		4
.L_15:
        /*0028*/ 	.byte	0x04, 0x17
        /*002a*/ 	.short	(.L_17 - .L_16)
.L_16:
        /*002c*/ 	.word	0x00000000
        /*0030*/ 	.short	0x0004
        /*0032*/ 	.short	0x0020
        /*0034*/ 	.byte	0x00, 0xf4, 0x21, 0x00


	//----- nvinfo : EIATTR_KPARAM_INFO
	.align		4
.L_17:
        /*0038*/ 	.byte	0x04, 0x17
        /*003a*/ 	.short	(.L_19 - .L_18)
.L_18:
        /*003c*/ 	.word	0x00000000
        /*0040*/ 	.short	0x0003
        /*0042*/ 	.short	0x0018
        /*0044*/ 	.byte	0x00, 0xf4, 0x21, 0x00


	//----- nvinfo : EIATTR_KPARAM_INFO
	.align		4
.L_19:
        /*0048*/ 	.byte	0x04, 0x17
        /*004a*/ 	.short	(.L_21 - .L_20)
.L_20:
        /*004c*/ 	.word	0x00000000
        /*0050*/ 	.short	0x0002
        /*0052*/ 	.short	0x0010
        /*0054*/ 	.byte	0x00, 0xf4, 0x21, 0x00


	//----- nvinfo : EIATTR_KPARAM_INFO
	.align		4
.L_21:
        /*0058*/ 	.byte	0x04, 0x17
        /*005a*/ 	.short	(.L_23 - .L_22)
.L_22:
        /*005c*/ 	.word	0x00000000
        /*0060*/ 	.short	0x0001
        /*0062*/ 	.short	0x0008
        /*0064*/ 	.byte	0x00, 0xf4, 0x21, 0x00


	//----- nvinfo : EIATTR_KPARAM_INFO
	.align		4
.L_23:
        /*0068*/ 	.byte	0x04, 0x17
        /*006a*/ 	.short	(.L_25 - .L_24)
.L_24:
        /*006c*/ 	.word	0x00000000
        /*0070*/ 	.short	0x0000
        /*0072*/ 	.short	0x0000
        /*0074*/ 	.byte	0x00, 0xf4, 0x21, 0x00


	//----- nvinfo : EIATTR_SPARSE_MMA_MASK
	.align		4
.L_25:
        /*0078*/ 	.byte	0x03, 0x50
        /*007a*/ 	.short	0x0000


	//----- nvinfo : EIATTR_MAXREG_COUNT
	.align		4
        /*007c*/ 	.byte	0x03, 0x1b
        /*007e*/ 	.short	0x00ff


	//----- nvinfo : EIATTR_EXIT_INSTR_OFFSETS
	.align		4
        /*0080*/ 	.byte	0x04, 0x1c
        /*0082*/ 	.short	(.L_27 - .L_26)


	//   ....[0]....
.L_26:
        /*0084*/ 	.word	0x00000480


	//   ....[1]....
        /*0088*/ 	.word	0x000004a0


	//----- nvinfo : EIATTR_REQNTID
	.align		4
.L_27:
        /*008c*/ 	.byte	0x04, 0x10
        /*008e*/ 	.short	(.L_29 - .L_28)
.L_28:
        /*0090*/ 	.word	0x00000080
        /*0094*/ 	.word	0x00000001
        /*0098*/ 	.word	0x00000001


	//----- nvinfo : EIATTR_CBANK_PARAM_SIZE
	.align		4
.L_29:
        /*009c*/ 	.byte	0x03, 0x19
        /*009e*/ 	.short	0x0034


	//----- nvinfo : EIATTR_PARAM_CBANK
	.align		4
        /*00a0*/ 	.byte	0x04, 0x0a
        /*00a2*/ 	.short	(.L_31 - .L_30)
	.align		4
.L_30:
        /*00a4*/ 	.word	index@(.nv.constant0.triton_poi_fused__native_batch_norm_legit_no_training_leaky_relu_3)
        /*00a8*/ 	.short	0x0210
        /*00aa*/ 	.short	0x0034


	//----- nvinfo : EIATTR_SW_WAR
	.align		4
.L_31:
        /*00ac*/ 	.byte	0x04, 0x36
        /*00ae*/ 	.short	(.L_33 - .L_32)
.L_32:
        /*00b0*/ 	.word	0x00000008
.L_33:


//--------------------- .nv.callgraph             --------------------------
	.section	.nv.callgraph,"",@"SHT_CUDA_CALLGRAPH"
	.align	4
	.sectionentsize	8
	.align		4
        /*0000*/ 	.word	0x00000000
	.align		4
        /*0004*/ 	.word	0xffffffff
	.align		4
        /*0008*/ 	.word	0x00000000
	.align		4
        /*000c*/ 	.word	0xfffffffe
	.align		4
        /*0010*/ 	.word	0x00000000
	.align		4
        /*0014*/ 	.word	0xfffffffd
	.align		4
        /*0018*/ 	.word	0x00000000
	.align		4
        /*001c*/ 	.word	0xfffffffc


//--------------------- .nv.constant4             --------------------------
	.section	.nv.constant4,"a",@progbits
	.align	8
	.align		8
.nv.constant4:
        /*0000*/ 	.dword	_$_str
	.align		8
        /*0008*/ 	.dword	_$_str_$_2


//--------------------- .text.triton_poi_fused__native_batch_norm_legit_no_training_leaky_relu_3 --------------------------
	.section	.text.triton_poi_fused__native_batch_norm_legit_no_training_leaky_relu_3,"ax",@progbits
	.align	128
        .global         triton_poi_fused__native_batch_norm_legit_no_training_leaky_relu_3
        .type           triton_poi_fused__native_batch_norm_legit_no_training_leaky_relu_3,@function
        .size           triton_poi_fused__native_batch_norm_legit_no_training_leaky_relu_3,(.L_x_1 - triton_poi_fused__native_batch_norm_legit_no_training_leaky_relu_3)
        .other          triton_poi_fused__native_batch_norm_legit_no_training_leaky_relu_3,@"STO_CUDA_ENTRY STV_DEFAULT"
triton_poi_fused__native_batch_norm_legit_no_training_leaky_relu_3:
.text.triton_poi_fused__native_batch_norm_legit_no_training_leaky_relu_3:
[----:B------:R-:W0:Y:S01]  /*0000*/  LDC R1, c[0x0][0x28] ;  /* 0x00000a00ff017b82 */ /* 0x000e220000000800 */
[----:B------:R-:W1:Y:S07]  /*0010*/  S2R R0, SR_TID.X ;  /* 0x0000000000007919 */ /* 0x000e6e0000002100 */
[----:B------:R-:W2:Y:S01]  /*0020*/  LDC.64 R8, c[0x0][0x228] ;  /* 0x00008a00ff087b82 */ /* 0x000ea20000000a00 */
[----:B------:R-:W-:Y:S01]  /*0030*/  ULDC.64 UR4, c[0x0][0x208] ;  /* 0x0000820000047ab9 */ /* 0x000fe20000000a00 */
[----:B------:R-:W3:Y:S06]  /*0040*/  S2R R5, SR_CTAID.X ;  /* 0x0000000000057919 */ /* 0x000eec0000002500 */
[----:B------:R-:W4:Y:S08]  /*0050*/  LDC.64 R12, c[0x0][0x218] ;  /* 0x00008600ff0c7b82 */ /* 0x000f300000000a00 */
[----:B------:R-:W5:Y:S08]  /*0060*/  LDC.64 R14, c[0x0][0x220] ;  /* 0x00008800ff0e7b82 */ /* 0x000f700000000a00 */
[----:B------:R-:W4:Y:S01]  /*0070*/  LDC.64 R16, c[0x0][0x230] ;  /* 0x00008c00ff107b82 */ /* 0x000f220000000a00 */
[----:B-1----:R-:W-:-:S07]  /*0080*/  SHF.L.U32 R0, R0, 0x1, RZ ;  /* 0x0000000100007819 */ /* 0x002fce00000006ff */
[----:B------:R-:W1:Y:S01]  /*0090*/  LDC.64 R18, c[0x0][0x238] ;  /* 0x00008e00ff127b82 */ /* 0x000e620000000a00 */
[----:B---3--:R-:W-:Y:S02]  /*00a0*/  SHF.R.S32.HI R3, RZ, 0x17, R5 ;  /* 0x00000017ff037819 */ /* 0x008fe40000011405 */
[----:B------:R-:W-:Y:S02]  /*00b0*/  LOP3.LUT R0, R0, 0xfe, RZ, 0xc0, !PT ;  /* 0x000000fe00007812 */ /* 0x000fe400078ec0ff */
[----:B------:R-:W-:Y:S02]  /*00c0*/  SGXT R3, R3, 0x1 ;  /* 0x000000010303781a */ /* 0x000fe40000000200 */
[----:B------:R-:W-:Y:S02]  /*00d0*/  LEA R0, R5, R0, 0x8 ;  /* 0x0000000005007211 */ /* 0x000fe400078e40ff */
[----:B------:R-:W-:Y:S02]  /*00e0*/  CS2R R4, SRZ ;  /* 0x0000000000047805 */ /* 0x000fe4000001ff00 */
[----:B------:R-:W-:-:S02]  /*00f0*/  LEA.HI R3, R3, R0, RZ, 0x4 ;  /* 0x0000000003037211 */ /* 0x000fc400078f20ff */
[----:B------:R-:W-:Y:S02]  /*0100*/  ISETP.GE.AND P0, PT, R0, 0x800, PT ;  /* 0x000008000000780c */ /* 0x000fe40003f06270 */
[----:B------:R-:W-:-:S04]  /*0110*/  SHF.R.S32.HI R3, RZ, 0x4, R3 ;  /* 0x00000004ff037819 */ /* 0x000fc80000011403 */
[----:B------:R-:W-:-:S04]  /*0120*/  LEA.HI R2, R3, R3, RZ, 0x5 ;  /* 0x0000000303027211 */ /* 0x000fc800078f28ff */
[----:B------:R-:W-:-:S04]  /*0130*/  LOP3.LUT R2, R2, 0xffffffe0, RZ, 0xc0, !PT ;  /* 0xffffffe002027812 */ /* 0x000fc800078ec0ff */
[----:B------:R-:W-:-:S05]  /*0140*/  IADD3 R11, R3, -R2, RZ ;  /* 0x80000002030b7210 */ /* 0x000fca0007ffe0ff */
[----:B--2---:R-:W-:-:S05]  /*0150*/  IMAD.WIDE R8, R11, 0x4, R8 ;  /* 0x000000040b087825 */ /* 0x004fca00078e0208 */
[----:B------:R-:W2:Y:S04]  /*0160*/  @!P0 LDG.E.EL R4, desc[UR4][R8.64] ;  /* 0x0000000408048981 */ /* 0x000ea8000c2e1900 */
[----:B------:R3:W2:Y:S01]  /*0170*/  @!P0 LDG.E.EL R5, desc[UR4][R8.64] ;  /* 0x0000000408058981 */ /* 0x0006a2000c2e1900 */
[----:B------:R-:W-:Y:S02]  /*0180*/  CS2R R6, SRZ ;  /* 0x0000000000067805 */ /* 0x000fe4000001ff00 */
[----:B------:R-:W-:Y:S01]  /*0190*/  CS2R R2, SRZ ;  /* 0x0000000000027805 */ /* 0x000fe2000001ff00 */
[----:B----4-:R-:W-:-:S04]  /*01a0*/  IMAD.WIDE R12, R0, 0x4, R12 ;  /* 0x00000004000c7825 */ /* 0x010fc800078e020c */
[C---:B-----5:R-:W-:Y:S01]  /*01b0*/  IMAD.WIDE R14, R11.reuse, 0x4, R14 ;  /* 0x000000040b0e7825 */ /* 0x060fe200078e020e */
[----:B------:R-:W4:Y:S01]  /*01c0*/  @!P0 LDG.E.64 R2, desc[UR4][R12.64] ;  /* 0x000000040c028981 */ /* 0x000f22000c1e1b00 */
[----:B---3--:R-:W-:Y:S02]  /*01d0*/  CS2R R8, SRZ ;  /* 0x0000000000087805 */ /* 0x008fe4000001ff00 */
[C---:B0-----:R-:W-:Y:S01]  /*01e0*/  IMAD.WIDE R16, R11.reuse, 0x4, R16 ;  /* 0x000000040b107825 */ /* 0x041fe200078e0210 */
[----:B------:R-:W4:Y:S03]  /*01f0*/  @!P0 LDG.E.EL R7, desc[UR4][R14.64] ;  /* 0x000000040e078981 */ /* 0x000f26000c2e1900 */
[----:B-1----:R-:W-:Y:S01]  /*0200*/  IMAD.WIDE R18, R11, 0x4, R18 ;  /* 0x000000040b127825 */ /* 0x002fe200078e0212 */
[----:B------:R0:W3:Y:S01]  /*0210*/  @!P0 LDG.E.EL R6, desc[UR4][R14.64] ;  /* 0x000000040e068981 */ /* 0x0000e2000c2e1900 */
[----:B------:R-:W-:-:S03]  /*0220*/  CS2R R10, SRZ ;  /* 0x00000000000a7805 */ /* 0x000fc6000001ff00 */
[----:B------:R-:W5:Y:S04]  /*0230*/  @!P0 LDG.E.EL R9, desc[UR4][R18.64] ;  /* 0x0000000412098981 */ /* 0x000f68000c2e1900 */
[----:B------:R-:W5:Y:S04]  /*0240*/  @!P0 LDG.E.EL R10, desc[UR4][R16.64] ;  /* 0x00000004100a8981 */ /* 0x000f68000c2e1900 */
[----:B------:R-:W3:Y:S04]  /*0250*/  @!P0 LDG.E.EL R11, desc[UR4][R16.64] ;  /* 0x00000004100b8981 */ /* 0x000ee8000c2e1900 */
[----:B------:R-:W3:Y:S01]  /*0260*/  @!P0 LDG.E.EL R8, desc[UR4][R18.64] ;  /* 0x0000000412088981 */ /* 0x000ee2000c2e1900 */
[----:B0-----:R-:W-:Y:S01]  /*0270*/  HFMA2.MMA R14, -RZ, RZ, 1.625, 0 ;  /* 0x3e800000ff0e7435 */ /* 0x001fe200000001ff */
[----:B--2---:R-:W-:Y:S01]  /*0280*/  FADD R4, R4, 9.9999997473787516356e-06 ;  /* 0x3727c5ac04047421 */ /* 0x004fe20000000000 */
[----:B------:R-:W-:-:S03]  /*0290*/  FADD R5, R5, 9.9999997473787516356e-06 ;  /* 0x3727c5ac05057421 */ /* 0x000fc60000000000 */
[----:B------:R-:W0:Y:S08]  /*02a0*/  MUFU.SQRT R12, R4 ;  /* 0x00000004000c7308 */ /* 0x000e300000002000 */
[----:B------:R-:W1:Y:S01]  /*02b0*/  MUFU.SQRT R13, R5 ;  /* 0x00000005000d7308 */ /* 0x000e620000002000 */
[C---:B0-----:R-:W-:Y:S02]  /*02c0*/  FSETP.GT.AND P1, PT, R12.reuse, 8.50705917302346158658e+37, PT ;  /* 0x7e8000000c00780b */ /* 0x041fe40003f24000 */
[----:B------:R-:W-:-:S02]  /*02d0*/  FSETP.GEU.AND P3, PT, R12, 1.175494350822287508e-38, PT ;  /* 0x008000000c00780b */ /* 0x000fc40003f6e000 */
[C---:B-1----:R-:W-:Y:S02]  /*02e0*/  FSETP.GT.AND P2, PT, R13.reuse, 8.50705917302346158658e+37, PT ;  /* 0x7e8000000d00780b */ /* 0x042fe40003f44000 */
[----:B------:R-:W-:-:S07]  /*02f0*/  FSETP.GEU.AND P4, PT, R13, 1.175494350822287508e-38, PT ;  /* 0x008000000d00780b */ /* 0x000fce0003f8e000 */
[----:B------:R-:W-:-:S04]  /*0300*/  @P1 FMUL R12, R12, 0.25 ;  /* 0x3e8000000c0c1820 */ /* 0x000fc80000400000 */
[----:B------:R-:W-:Y:S01]  /*0310*/  @!P3 FMUL R12, R12, 16777216 ;  /* 0x4b8000000c0cb820 */ /* 0x000fe20000400000 */
[----:B------:R-:W-:-:S04]  /*0320*/  @P2 FMUL R13, R13, 0.25 ;  /* 0x3e8000000d0d2820 */ /* 0x000fc80000400000 */
[----:B------:R-:W-:Y:S01]  /*0330*/  @!P4 FMUL R13, R13, 16777216 ;  /* 0x4b8000000d0dc820 */ /* 0x000fe20000400000 */
[----:B------:R-:W0:Y:S01]  /*0340*/  MUFU.RCP R12, R12 ;  /* 0x0000000c000c7308 */ /* 0x000e220000001000 */
[----:B------:R-:W-:-:S07]  /*0350*/  FSEL R5, R14, 1, P1 ;  /* 0x3f8000000e057808 */ /* 0x000fce0000800000 */
[----:B------:R-:W1:Y:S01]  /*0360*/  MUFU.RCP R13, R13 ;  /* 0x0000000d000d7308 */ /* 0x000e620000001000 */
[----:B------:R-:W-:Y:S01]  /*0370*/  FSEL R14, R14, 1, P2 ;  /* 0x3f8000000e0e7808 */ /* 0x000fe20001000000 */
[----:B------:R-:W-:-:S04]  /*0380*/  @!P3 FMUL R5, R5, 16777216 ;  /* 0x4b8000000505b820 */ /* 0x000fc80000400000 */
[----:B------:R-:W-:Y:S01]  /*0390*/  @!P4 FMUL R14, R14, 16777216 ;  /* 0x4b8000000e0ec820 */ /* 0x000fe20000400000 */
[----:B0-----:R-:W-:Y:S01]  /*03a0*/  FMUL R4, R12, R5 ;  /* 0x000000050c047220 */ /* 0x001fe20000400000 */
[----:B----4-:R-:W-:Y:S01]  /*03b0*/  FADD R7, -R7, R2 ;  /* 0x0000000207077221 */ /* 0x010fe20000000100 */
[----:B---3--:R-:W-:Y:S02]  /*03c0*/  FADD R6, -R6, R3 ;  /* 0x0000000306067221 */ /* 0x008fe40000000100 */
[----:B------:R-:W0:Y:S01]  /*03d0*/  LDC.64 R2, c[0x0][0x210] ;  /* 0x00008400ff027b82 */ /* 0x000e220000000a00 */
[----:B-1----:R-:W-:Y:S01]  /*03e0*/  FMUL R5, R13, R14 ;  /* 0x0000000e0d057220 */ /* 0x002fe20000400000 */
[----:B------:R-:W-:-:S03]  /*03f0*/  FMUL R4, R7, R4 ;  /* 0x0000000407047220 */ /* 0x000fc60000400000 */
[----:B------:R-:W-:Y:S01]  /*0400*/  FMUL R5, R6, R5 ;  /* 0x0000000506057220 */ /* 0x000fe20000400000 */
[----:B-----5:R-:W-:-:S03]  /*0410*/  FFMA R4, R4, R10, R9 ;  /* 0x0000000a04047223 */ /* 0x020fc60000000009 */
[----:B------:R-:W-:Y:S02]  /*0420*/  FFMA R5, R5, R11, R8 ;  /* 0x0000000b05057223 */ /* 0x000fe40000000008 */
[----:B------:R-:W-:-:S03]  /*0430*/  FSETP.GT.AND P1, PT, R4, RZ, PT ;  /* 0x000000ff0400720b */ /* 0x000fc60003f24000 */
[----:B------:R-:W-:Y:S01]  /*0440*/  FSETP.GT.AND P2, PT, R5, RZ, PT ;  /* 0x000000ff0500720b */ /* 0x000fe20003f44000 */
[----:B0-----:R-:W-:-:S09]  /*0450*/  IMAD.WIDE R2, R0, 0x4, R2 ;  /* 0x0000000400027825 */ /* 0x001fd200078e0202 */
[----:B------:R-:W-:-:S03]  /*0460*/  @!P1 FMUL R4, R4, 0.20000000298023223877 ;  /* 0x3e4ccccd04049820 */ /* 0x000fc60000400000 */
[----:B------:R-:W-:Y:S01]  /*0470*/  @!P2 FMUL R5, R5, 0.20000000298023223877 ;  /* 0x3e4ccccd0505a820 */ /* 0x000fe20000400000 */
[----:B------:R-:W-:Y:S06]  /*0480*/  @P0 EXIT ;  /* 0x000000000000094d */ /* 0x000fec0003800000 */
[----:B------:R-:W-:Y:S01]  /*0490*/  STG.E.64 desc[UR4][R2.64], R4 ;  /* 0x0000000402007986 */ /* 0x000fe2000c101b04 */
[----:B------:R-:W-:Y:S05]  /*04a0*/  EXIT ;  /* 0x000000000000794d */ /* 0x000fea0003800000 */
.L_x_0:
[----:B------:R-:W-:-:S00]  /*04b0*/  BRA `(.L_x_0) ;  /* 0xfffffffc00fc7947 */ /* 0x000fc0000383ffff */
[----:B------:R-:W-:-:S00]  /*04c0*/  NOP ;  /* 0x0000000000007918 */ /* 0x000fc00000000000 */
        /* <DEDUP_REMOVED lines=11> */
.L_x_1:


//--------------------- .nv.global.init           --------------------------
	.section	.nv.global.init,"aw",@progbits
.nv.global.init:
	.type		_$_str,@object
	.size		_$_str,(_$_str_$_2 - _$_str)
_$_str:
        /*0000*/ 	.byte	0x5f, 0x5f, 0x43, 0x55, 0x44, 0x41, 0x5f, 0x46, 0x54, 0x5a, 0x00
	.type		_$_str_$_2,@object
	.size		_$_str_$_2,(.L_1 - _$_str_$_2)
_$_str_$_2:
        /*000b*/ 	.byte	0x5f, 0x5f, 0x43, 0x55, 0x44, 0x41, 0x5f, 0x50, 0x52, 0x45, 0x43, 0x5f, 0x53, 0x51, 0x52, 0x54
        /*001b*/ 	.byte	0x00
.L_1:


//--------------------- .nv.constant0.triton_poi_fused__native_batch_norm_legit_no_training_leaky_relu_3 --------------------------
	.section	.nv.constant0.triton_poi_fused__native_batch_norm_legit_no_training_leaky_relu_3,"a",@progbits
	.sectionflags	@""
	.align	4
.nv.constant0.triton_poi_fused__native_batch_norm_legit_no_training_leaky_relu_3:
	.zero		580
